	.headerflags	@"EF_CUDA_TEXMODE_UNIFIED EF_CUDA_64BIT_ADDRESS EF_CUDA_SM86 EF_CUDA_VIRTUAL_SM(EF_CUDA_SM86)"
	.elftype	@"ET_EXEC"


//--------------------- .nv.info                  --------------------------
	.section	.nv.info,"",@"SHT_CUDA_INFO"
	.align	4


	//----- nvinfo : EIATTR_REGCOUNT
	.align		4
        /*0000*/ 	.byte	0x04, 0x2f
        /*0002*/ 	.short	(.L_2 - .L_1)
	.align		4
.L_1:
        /*0004*/ 	.word	index@(triton__0d1d2d3d4d56de)
        /*0008*/ 	.word	0x00000028


	//----- nvinfo : EIATTR_MAX_STACK_SIZE
	.align		4
.L_2:
        /*000c*/ 	.byte	0x04, 0x23
        /*000e*/ 	.short	(.L_4 - .L_3)
	.align		4
.L_3:
        /*0010*/ 	.word	index@(triton__0d1d2d3d4d56de)
        /*0014*/ 	.word	0x00000000


	//----- nvinfo : EIATTR_MIN_STACK_SIZE
	.align		4
.L_4:
        /*0018*/ 	.byte	0x04, 0x12
        /*001a*/ 	.short	(.L_6 - .L_5)
	.align		4
.L_5:
        /*001c*/ 	.word	index@(triton__0d1d2d3d4d56de)
        /*0020*/ 	.word	0x00000000


	//----- nvinfo : EIATTR_FRAME_SIZE
	.align		4
.L_6:
        /*0024*/ 	.byte	0x04, 0x11
        /*0026*/ 	.short	(.L_8 - .L_7)
	.align		4
.L_7:
        /*0028*/ 	.word	index@(triton__0d1d2d3d4d56de)
        /*002c*/ 	.word	0x00000000
.L_8:


//--------------------- .nv.info.triton__0d1d2d3d4d56de --------------------------
	.section	.nv.info.triton__0d1d2d3d4d56de,"",@"SHT_CUDA_INFO"
	.align	4


	//----- nvinfo : EIATTR_CUDA_API_VERSION
	.align		4
        /*0000*/ 	.byte	0x04, 0x37
        /*0002*/ 	.short	(.L_10 - .L_9)
.L_9:
        /*0004*/ 	.word	0x0000007b


	//----- nvinfo : EIATTR_SW2861232_WAR
	.align		4
.L_10:
        /*0008*/ 	.byte	0x01, 0x35
	.zero		2


	//----- nvinfo : EIATTR_PARAM_CBANK
	.align		4
        /*000c*/ 	.byte	0x04, 0x0a
        /*000e*/ 	.short	(.L_12 - .L_11)
	.align		4
.L_11:
        /*0010*/ 	.word	index@(.nv.constant0.triton__0d1d2d3d4d56de)
        /*0014*/ 	.short	0x0160
        /*0016*/ 	.short	0x0030


	//----- nvinfo : EIATTR_CBANK_PARAM_SIZE
	.align		4
.L_12:
        /*0018*/ 	.byte	0x03, 0x19
        /*001a*/ 	.short	0x0030


	//----- nvinfo : EIATTR_KPARAM_INFO
	.align		4
        /*001c*/ 	.byte	0x04, 0x17
        /*001e*/ 	.short	(.L_14 - .L_13)
.L_13:
        /*0020*/ 	.word	0x00000000
        /*0024*/ 	.short	0x0006
        /*0026*/ 	.short	0x002c
        /*0028*/ 	.byte	0x00, 0xf0, 0x11, 0x00


	//----- nvinfo : EIATTR_KPARAM_INFO
	.align		4
.L_14:
        /*002c*/ 	.byte	0x04, 0x17
        /*002e*/ 	.short	(.L_16 - .L_15)
.L_15:
        /*0030*/ 	.word	0x00000000
        /*0034*/ 	.short	0x0005
        /*0036*/ 	.short	0x0028
        /*0038*/ 	.byte	0x00, 0xf0, 0x11, 0x00


	//----- nvinfo : EIATTR_KPARAM_INFO
	.align		4
.L_16:
        /*003c*/ 	.byte	0x04, 0x17
        /*003e*/ 	.short	(.L_18 - .L_17)
.L_17:
        /*0040*/ 	.word	0x00000000
        /*0044*/ 	.short	0x0004
        /*0046*/ 	.short	0x0020
        /*0048*/ 	.byte	0x00, 0xf0, 0x21, 0x00


	//----- nvinfo : EIATTR_KPARAM_INFO
	.align		4
.L_18:
        /*004c*/ 	.byte	0x04, 0x17
        /*004e*/ 	.short	(.L_20 - .L_19)
.L_19:
        /*0050*/ 	.word	0x00000000
        /*0054*/ 	.short	0x0003
        /*0056*/ 	.short	0x0018
        /*0058*/ 	.byte	0x00, 0xf0, 0x21, 0x00


	//----- nvinfo : EIATTR_KPARAM_INFO
	.align		4
.L_20:
        /*005c*/ 	.byte	0x04, 0x17
        /*005e*/ 	.short	(.L_22 - .L_21)
.L_21:
        /*0060*/ 	.word	0x00000000
        /*0064*/ 	.short	0x0002
        /*0066*/ 	.short	0x0010
        /*0068*/ 	.byte	0x00, 0xf0, 0x21, 0x00


	//----- nvinfo : EIATTR_KPARAM_INFO
	.align		4
.L_22:
        /*006c*/ 	.byte	0x04, 0x17
        /*006e*/ 	.short	(.L_24 - .L_23)
.L_23:
        /*0070*/ 	.word	0x00000000
        /*0074*/ 	.short	0x0001
        /*0076*/ 	.short	0x0008
        /*0078*/ 	.byte	0x00, 0xf0, 0x21, 0x00


	//----- nvinfo : EIATTR_KPARAM_INFO
	.align		4
.L_24:
        /*007c*/ 	.byte	0x04, 0x17
        /*007e*/ 	.short	(.L_26 - .L_25)
.L_25:
        /*0080*/ 	.word	0x00000000
        /*0084*/ 	.short	0x0000
        /*0086*/ 	.short	0x0000
        /*0088*/ 	.byte	0x00, 0xf0, 0x21, 0x00


	//----- nvinfo : EIATTR_MAXREG_COUNT
	.align		4
.L_26:
        /*008c*/ 	.byte	0x03, 0x1b
        /*008e*/ 	.short	0x00ff


	//----- nvinfo : EIATTR_COOP_GROUP_MASK_REGIDS
	.align		4
        /*0090*/ 	.byte	0x04, 0x29
        /*0092*/ 	.short	(.L_28 - .L_27)


	//   ....[0]....
.L_27:
        /*0094*/ 	.word	0xffffffff


	//   ....[1]....
        /*0098*/ 	.word	0xffffffff


	//   ....[2]....
        /*009c*/ 	.word	0xffffffff


	//   ....[3]....
        /*00a0*/ 	.word	0xffffffff


	//   ....[4]....
        /*00a4*/ 	.word	0xffffffff


	//   ....[5]....
        /*00a8*/ 	.word	0xffffffff


	//   ....[6]....
        /*00ac*/ 	.word	0xffffffff


	//   ....[7]....
        /*00b0*/ 	.word	0xffffffff


	//   ....[8]....
        /*00b4*/ 	.word	0xffffffff


	//   ....[9]....
        /*00b8*/ 	.word	0xffffffff


	//   ....[10]....
        /*00bc*/ 	.word	0xffffffff


	//   ....[11]....
        /*00c0*/ 	.word	0xffffffff


	//   ....[12]....
        /*00c4*/ 	.word	0xffffffff


	//   ....[13]....
        /*00c8*/ 	.word	0xffffffff


	//   ....[14]....
        /*00cc*/ 	.word	0xffffffff


	//   ....[15]....
        /*00d0*/ 	.word	0xffffffff


	//----- nvinfo : EIATTR_COOP_GROUP_INSTR_OFFSETS
	.align		4
.L_28:
        /*00d4*/ 	.byte	0x04, 0x28
        /*00d6*/ 	.short	(.L_30 - .L_29)


	//   ....[0]....
.L_29:
        /*00d8*/ 	.word	0x000006e0


	//   ....[1]....
        /*00dc*/ 	.word	0x00000700


	//   ....[2]....
        /*00e0*/ 	.word	0x00000720


	//   ....[3]....
        /*00e4*/ 	.word	0x00000740


	//   ....[4]....
        /*00e8*/ 	.word	0x00000760


	//   ....[5]....
        /*00ec*/ 	.word	0x000007d0


	//   ....[6]....
        /*00f0*/ 	.word	0x000007f0


	//   ....[7]....
        /*00f4*/ 	.word	0x00000810


	//   ....[8]....
        /*00f8*/ 	.word	0x00001080


	//   ....[9]....
        /*00fc*/ 	.word	0x000010a0


	//   ....[10]....
        /*0100*/ 	.word	0x000010c0


	//   ....[11]....
        /*0104*/ 	.word	0x000010e0


	//   ....[12]....
        /*0108*/ 	.word	0x00001100


	//   ....[13]....
        /*010c*/ 	.word	0x00001160


	//   ....[14]....
        /*0110*/ 	.word	0x00001180


	//   ....[15]....
        /*0114*/ 	.word	0x000011a0


	//----- nvinfo : EIATTR_EXIT_INSTR_OFFSETS
	.align		4
.L_30:
        /*0118*/ 	.byte	0x04, 0x1c
        /*011a*/ 	.short	(.L_32 - .L_31)


	//   ....[0]....
.L_31:
        /*011c*/ 	.word	0x00001ae0


	//----- nvinfo : EIATTR_MAX_THREADS
	.align		4
.L_32:
        /*0120*/ 	.byte	0x04, 0x05
        /*0122*/ 	.short	(.L_34 - .L_33)
.L_33:
        /*0124*/ 	.word	0x00000100
        /*0128*/ 	.word	0x00000001
        /*012c*/ 	.word	0x00000001
.L_34:


//--------------------- .nv.rel.action            --------------------------
	.section	.nv.rel.action,"",@"SHT_CUDA_RELOCINFO"
	.align	8
	.sectionentsize	8
        /*0000*/ 	.byte	0x73, 0x00, 0x00, 0x00, 0x00, 0x00, 0x00, 0x00, 0x00, 0x00, 0x00, 0x11, 0x25, 0x00, 0x05, 0x36


//--------------------- .nv.constant0.triton__0d1d2d3d4d56de --------------------------
	.section	.nv.constant0.triton__0d1d2d3d4d56de,"a",@progbits
	.align	4
.nv.constant0.triton__0d1d2d3d4d56de:
	.zero		400


//--------------------- .text.triton__0d1d2d3d4d56de --------------------------
	.section	.text.triton__0d1d2d3d4d56de,"ax",@progbits
	.sectionflags	@"SHF_BARRIERS=1"
	.sectioninfo	@"SHI_REGISTERS=40"
	.align	128
        .global         triton__0d1d2d3d4d56de
        .type           triton__0d1d2d3d4d56de,@function
        .size           triton__0d1d2d3d4d56de,(.L_x_3 - triton__0d1d2d3d4d56de)
        .other          triton__0d1d2d3d4d56de,@"STO_CUDA_ENTRY STV_DEFAULT"
triton__0d1d2d3d4d56de:
.text.triton__0d1d2d3d4d56de:
[----:B------:R-:W-:-:S02]  /*0000*/  MOV R1, c[0x0][0x28] ;  /* 0x00000a0000017a02 */ /* 0x000fc40000000f00 */
[----:B------:R-:W0:Y:S01]  /*0010*/  S2R R12, SR_TID.X ;  /* 0x00000000000c7919 */ /* 0x000e220000002100 */
[----:B------:R-:W-:Y:S01]  /*0020*/  MOV R17, 0x2 ;  /* 0x0000000200117802 */ /* 0x000fe20000000f00 */
[----:B------:R-:W-:Y:S01]  /*0030*/  CS2R R8, SRZ ;  /* 0x0000000000087805 */ /* 0x000fe2000001ff00 */
[----:B------:R-:W-:Y:S01]  /*0040*/  CS2R R10, SRZ ;  /* 0x00000000000a7805 */ /* 0x000fe2000001ff00 */
[----:B------:R-:W1:Y:S01]  /*0050*/  S2R R0, SR_CTAID.X ;  /* 0x0000000000007919 */ /* 0x000e620000002500 */
[----:B------:R-:W-:Y:S01]  /*0060*/  CS2R R4, SRZ ;  /* 0x0000000000047805 */ /* 0x000fe2000001ff00 */
[----:B------:R-:W-:Y:S01]  /*0070*/  ULDC.64 UR4, c[0x0][0x118] ;  /* 0x0000460000047ab9 */ /* 0x000fe20000000a00 */
[----:B0-----:R-:W-:-:S04]  /*0080*/  SHF.L.U32 R3, R12, 0x3, RZ ;  /* 0x000000030c037819 */ /* 0x001fc800000006ff */
[----:B------:R-:W-:Y:S02]  /*0090*/  LOP3.LUT R3, R3, 0x7f8, RZ, 0xc0, !PT ;  /* 0x000007f803037812 */ /* 0x000fe400078ec0ff */
[C---:B-1----:R-:W-:Y:S02]  /*00a0*/  ISETP.GE.AND P1, PT, R0.reuse, 0x4, PT ;  /* 0x000000040000780c */ /* 0x042fe40003f26270 */
[----:B------:R-:W-:Y:S01]  /*00b0*/  LOP3.LUT R7, R3, 0x800, RZ, 0xfc, !PT ;  /* 0x0000080003077812 */ /* 0x000fe200078efcff */
[----:B------:R-:W-:-:S03]  /*00c0*/  IMAD R14, R0, 0x900, R3 ;  /* 0x00000900000e7824 */ /* 0x000fc600078e0203 */
[----:B------:R-:W-:Y:S01]  /*00d0*/  ISETP.LT.U32.AND P0, PT, R7, 0x900, !P1 ;  /* 0x000009000700780c */ /* 0x000fe20004f01070 */
[----:B------:R-:W-:Y:S02]  /*00e0*/  IMAD R16, R0, 0x900, R7 ;  /* 0x0000090000107824 */ /* 0x000fe400078e0207 */
[----:B------:R-:W-:Y:S01]  /*00f0*/  CS2R R6, SRZ ;  /* 0x0000000000067805 */ /* 0x000fe2000001ff00 */
[----:B------:R-:W-:-:S04]  /*0100*/  IMAD.WIDE R14, R14, R17, c[0x0][0x160] ;  /* 0x000058000e0e7625 */ /* 0x000fc800078e0211 */
[----:B------:R-:W-:Y:S01]  /*0110*/  IMAD.WIDE R16, R16, R17, c[0x0][0x160] ;  /* 0x0000580010107625 */ /* 0x000fe200078e0211 */
[----:B------:R-:W2:Y:S04]  /*0120*/  @!P1 LDG.E.EL.128 R8, [R14.64] ;  /* 0x000000040e089981 */ /* 0x000ea8000c2e1d00 */
[----:B------:R-:W3:Y:S01]  /*0130*/  @P0 LDG.E.EL.128 R4, [R16.64] ;  /* 0x0000000410040981 */ /* 0x000ee2000c2e1d00 */
[----:B------:R-:W-:Y:S01]  /*0140*/  ISETP.GE.AND P2, PT, R12, 0x8, PT ;  /* 0x000000080c00780c */ /* 0x000fe20003f46270 */
[----:B------:R-:W-:Y:S01]  /*0150*/  CS2R R26, SRZ ;  /* 0x00000000001a7805 */ /* 0x000fe2000001ff00 */
[----:B------:R-:W-:Y:S01]  /*0160*/  CS2R R30, SRZ ;  /* 0x00000000001e7805 */ /* 0x000fe2000001ff00 */
[----:B------:R-:W-:Y:S01]  /*0170*/  CS2R R34, SRZ ;  /* 0x0000000000227805 */ /* 0x000fe2000001ff00 */
[----:B------:R-:W-:Y:S01]  /*0180*/  CS2R R24, SRZ ;  /* 0x0000000000187805 */ /* 0x000fe2000001ff00 */
[----:B------:R-:W-:Y:S01]  /*0190*/  UPLOP3.LUT UP0, UPT, UPT, UPT, UPT, 0x80, 0x0 ;  /* 0x000000000000789c */ /* 0x000fe20003f0f070 */
[----:B--2---:R-:W-:-:S02]  /*01a0*/  SEL R8, R8, RZ, !P1 ;  /* 0x000000ff08087207 */ /* 0x004fc40004800000 */
[----:B------:R-:W-:Y:S02]  /*01b0*/  SEL R9, R9, RZ, !P1 ;  /* 0x000000ff09097207 */ /* 0x000fe40004800000 */
[----:B---3--:R-:W-:Y:S02]  /*01c0*/  SEL R13, R4, RZ, P0 ;  /* 0x000000ff040d7207 */ /* 0x008fe40000000000 */
[C---:B------:R-:W-:Y:S02]  /*01d0*/  PRMT R4, R8.reuse, 0x7632, R4 ;  /* 0x0000763208047816 */ /* 0x040fe40000000004 */
[C---:B------:R-:W-:Y:S01]  /*01e0*/  PRMT R18, R13.reuse, 0x7632, R18 ;  /* 0x000076320d127816 */ /* 0x040fe20000000012 */
[----:B------:R-:W-:Y:S01]  /*01f0*/  IMAD.U32 R13, R13, 0x10000, RZ ;  /* 0x000100000d0d7824 */ /* 0x000fe200078e00ff */
[----:B------:R-:W-:Y:S02]  /*0200*/  SHF.L.U32 R8, R8, 0x10, RZ ;  /* 0x0000001008087819 */ /* 0x000fe400000006ff */
[----:B------:R-:W-:Y:S01]  /*0210*/  SHF.L.U32 R4, R4, 0x10, RZ ;  /* 0x0000001004047819 */ /* 0x000fe200000006ff */
[----:B------:R-:W-:Y:S01]  /*0220*/  FMUL R13, R13, R13 ;  /* 0x0000000d0d0d7220 */ /* 0x000fe20000400000 */
[----:B------:R-:W-:Y:S01]  /*0230*/  SEL R5, R5, RZ, P0 ;  /* 0x000000ff05057207 */ /* 0x000fe20000000000 */
[----:B------:R-:W-:Y:S01]  /*0240*/  FMUL R8, R8, R8 ;  /* 0x0000000808087220 */ /* 0x000fe20000400000 */
[----:B------:R-:W-:Y:S01]  /*0250*/  SHF.L.U32 R18, R18, 0x10, RZ ;  /* 0x0000001012127819 */ /* 0x000fe200000006ff */
[----:B------:R-:W-:Y:S01]  /*0260*/  FMUL R4, R4, R4 ;  /* 0x0000000404047220 */ /* 0x000fe20000400000 */
[----:B------:R-:W-:-:S02]  /*0270*/  FSEL R13, R13, -RZ, P0 ;  /* 0x800000ff0d0d7208 */ /* 0x000fc40000000000 */
[----:B------:R-:W-:Y:S01]  /*0280*/  FSEL R8, R8, RZ, !P1 ;  /* 0x000000ff08087208 */ /* 0x000fe20004800000 */
[----:B------:R-:W-:Y:S01]  /*0290*/  FMUL R18, R18, R18 ;  /* 0x0000001212127220 */ /* 0x000fe20000400000 */
[----:B------:R-:W-:Y:S02]  /*02a0*/  FSEL R17, R4, RZ, !P1 ;  /* 0x000000ff04117208 */ /* 0x000fe40004800000 */
[----:B------:R-:W-:Y:S01]  /*02b0*/  PRMT R4, R9, 0x7632, R4 ;  /* 0x0000763209047816 */ /* 0x000fe20000000004 */
[----:B------:R-:W-:Y:S01]  /*02c0*/  FADD R15, R8, R13 ;  /* 0x0000000d080f7221 */ /* 0x000fe20000000000 */
[----:B------:R-:W-:Y:S02]  /*02d0*/  SHF.L.U32 R13, R5, 0x10, RZ ;  /* 0x00000010050d7819 */ /* 0x000fe400000006ff */
[----:B------:R-:W-:Y:S02]  /*02e0*/  SEL R10, R10, RZ, !P1 ;  /* 0x000000ff0a0a7207 */ /* 0x000fe40004800000 */
[----:B------:R-:W-:Y:S01]  /*02f0*/  SEL R6, R6, RZ, P0 ;  /* 0x000000ff06067207 */ /* 0x000fe20000000000 */
[----:B------:R-:W-:Y:S01]  /*0300*/  FMUL R14, R13, R13 ;  /* 0x0000000d0d0e7220 */ /* 0x000fe20000400000 */
[----:B------:R-:W-:-:S02]  /*0310*/  SHF.L.U32 R4, R4, 0x10, RZ ;  /* 0x0000001004047819 */ /* 0x000fc400000006ff */
[----:B------:R-:W-:Y:S01]  /*0320*/  PRMT R8, R5, 0x7632, R8 ;  /* 0x0000763205087816 */ /* 0x000fe20000000008 */
[----:B------:R-:W-:Y:S01]  /*0330*/  IMAD.U32 R5, R10, 0x10000, RZ ;  /* 0x000100000a057824 */ /* 0x000fe200078e00ff */
[----:B------:R-:W-:Y:S01]  /*0340*/  SHF.L.U32 R13, R6, 0x10, RZ ;  /* 0x00000010060d7819 */ /* 0x000fe200000006ff */
[----:B------:R-:W-:Y:S01]  /*0350*/  FMUL R4, R4, R4 ;  /* 0x0000000404047220 */ /* 0x000fe20000400000 */
[----:B------:R-:W-:Y:S01]  /*0360*/  SHF.L.U32 R9, R9, 0x10, RZ ;  /* 0x0000001009097819 */ /* 0x000fe200000006ff */
[----:B------:R-:W-:Y:S01]  /*0370*/  FMUL R5, R5, R5 ;  /* 0x0000000505057220 */ /* 0x000fe20000400000 */
[----:B------:R-:W-:Y:S01]  /*0380*/  FSEL R18, R18, -RZ, P0 ;  /* 0x800000ff12127208 */ /* 0x000fe20000000000 */
[----:B------:R-:W-:Y:S01]  /*0390*/  FMUL R13, R13, R13 ;  /* 0x0000000d0d0d7220 */ /* 0x000fe20000400000 */
[----:B------:R-:W-:Y:S01]  /*03a0*/  SHF.L.U32 R8, R8, 0x10, RZ ;  /* 0x0000001008087819 */ /* 0x000fe200000006ff */
[----:B------:R-:W-:Y:S01]  /*03b0*/  FMUL R9, R9, R9 ;  /* 0x0000000909097220 */ /* 0x000fe20000400000 */
[----:B------:R-:W-:Y:S01]  /*03c0*/  PRMT R10, R10, 0x7632, R10 ;  /* 0x000076320a0a7816 */ /* 0x000fe2000000000a */
[----:B------:R-:W-:Y:S01]  /*03d0*/  FADD R18, R17, R18 ;  /* 0x0000001211127221 */ /* 0x000fe20000000000 */
[----:B------:R-:W-:Y:S01]  /*03e0*/  FSEL R17, R4, RZ, !P1 ;  /* 0x000000ff04117208 */ /* 0x000fe20004800000 */
[----:B------:R-:W-:Y:S01]  /*03f0*/  FMUL R8, R8, R8 ;  /* 0x0000000808087220 */ /* 0x000fe20000400000 */
[----:B------:R-:W-:Y:S01]  /*0400*/  PRMT R6, R6, 0x7632, R6 ;  /* 0x0000763206067816 */ /* 0x000fe20000000006 */
[----:B------:R-:W-:Y:S01]  /*0410*/  IMAD.U32 R10, R10, 0x10000, RZ ;  /* 0x000100000a0a7824 */ /* 0x000fe200078e00ff */
[----:B------:R-:W-:Y:S01]  /*0420*/  FSEL R4, R5, RZ, !P1 ;  /* 0x000000ff05047208 */ /* 0x000fe20004800000 */
[----:B------:R-:W-:Y:S01]  /*0430*/  FADD R15, R15, R18 ;  /* 0x000000120f0f7221 */ /* 0x000fe20000000000 */
[----:B------:R-:W-:Y:S01]  /*0440*/  FSEL R13, R13, -RZ, P0 ;  /* 0x800000ff0d0d7208 */ /* 0x000fe20000000000 */
[----:B------:R-:W-:Y:S01]  /*0450*/  FMUL R10, R10, R10 ;  /* 0x0000000a0a0a7220 */ /* 0x000fe20000400000 */
[----:B------:R-:W-:-:S02]  /*0460*/  FSEL R9, R9, RZ, !P1 ;  /* 0x000000ff09097208 */ /* 0x000fc40004800000 */
[----:B------:R-:W-:Y:S01]  /*0470*/  FSEL R14, R14, -RZ, P0 ;  /* 0x800000ff0e0e7208 */ /* 0x000fe20000000000 */
[----:B------:R-:W-:Y:S01]  /*0480*/  FADD R13, R4, R13 ;  /* 0x0000000d040d7221 */ /* 0x000fe20000000000 */
[----:B------:R-:W-:Y:S02]  /*0490*/  SEL R11, R11, RZ, !P1 ;  /* 0x000000ff0b0b7207 */ /* 0x000fe40004800000 */
[----:B------:R-:W-:Y:S01]  /*04a0*/  SEL R7, R7, RZ, P0 ;  /* 0x000000ff07077207 */ /* 0x000fe20000000000 */
[----:B------:R-:W-:Y:S01]  /*04b0*/  FADD R14, R9, R14 ;  /* 0x0000000e090e7221 */ /* 0x000fe20000000000 */
[----:B------:R-:W-:Y:S02]  /*04c0*/  SHF.L.U32 R6, R6, 0x10, RZ ;  /* 0x0000001006067819 */ /* 0x000fe400000006ff */
[----:B------:R-:W-:Y:S01]  /*04d0*/  FSEL R8, R8, -RZ, P0 ;  /* 0x800000ff08087208 */ /* 0x000fe20000000000 */
[----:B------:R-:W-:Y:S01]  /*04e0*/  FADD R15, R14, R15 ;  /* 0x0000000f0e0f7221 */ /* 0x000fe20000000000 */
[----:B------:R-:W-:Y:S01]  /*04f0*/  PRMT R4, R11, 0x7632, R4 ;  /* 0x000076320b047816 */ /* 0x000fe20000000004 */
[----:B------:R-:W-:Y:S01]  /*0500*/  FMUL R6, R6, R6 ;  /* 0x0000000606067220 */ /* 0x000fe20000400000 */
[----:B------:R-:W-:Y:S01]  /*0510*/  SHF.L.U32 R5, R7, 0x10, RZ ;  /* 0x0000001007057819 */ /* 0x000fe200000006ff */
[----:B------:R-:W-:Y:S01]  /*0520*/  FADD R8, R17, R8 ;  /* 0x0000000811087221 */ /* 0x000fe20000000000 */
[----:B------:R-:W-:-:S02]  /*0530*/  SHF.L.U32 R11, R11, 0x10, RZ ;  /* 0x000000100b0b7819 */ /* 0x000fc400000006ff */
[----:B------:R-:W-:Y:S01]  /*0540*/  PRMT R7, R7, 0x7632, R7 ;  /* 0x0000763207077816 */ /* 0x000fe20000000007 */
[----:B------:R-:W-:Y:S01]  /*0550*/  FMUL R5, R5, R5 ;  /* 0x0000000505057220 */ /* 0x000fe20000400000 */
[----:B------:R-:W-:Y:S01]  /*0560*/  SHF.L.U32 R4, R4, 0x10, RZ ;  /* 0x0000001004047819 */ /* 0x000fe200000006ff */
[----:B------:R-:W-:Y:S01]  /*0570*/  FMUL R11, R11, R11 ;  /* 0x0000000b0b0b7220 */ /* 0x000fe20000400000 */
[----:B------:R-:W-:Y:S01]  /*0580*/  SHF.L.U32 R7, R7, 0x10, RZ ;  /* 0x0000001007077819 */ /* 0x000fe200000006ff */
[----:B------:R-:W-:Y:S01]  /*0590*/  FADD R8, R8, R15 ;  /* 0x0000000f08087221 */ /* 0x000fe20000000000 */
[----:B------:R-:W-:Y:S01]  /*05a0*/  FSEL R9, R10, RZ, !P1 ;  /* 0x000000ff0a097208 */ /* 0x000fe20004800000 */
[----:B------:R-:W-:Y:S01]  /*05b0*/  FMUL R4, R4, R4 ;  /* 0x0000000404047220 */ /* 0x000fe20000400000 */
[----:B------:R-:W-:Y:S01]  /*05c0*/  FSEL R6, R6, -RZ, P0 ;  /* 0x800000ff06067208 */ /* 0x000fe20000000000 */
[----:B------:R-:W-:Y:S01]  /*05d0*/  FMUL R7, R7, R7 ;  /* 0x0000000707077220 */ /* 0x000fe20000400000 */
[----:B------:R-:W-:Y:S01]  /*05e0*/  FSEL R10, R11, RZ, !P1 ;  /* 0x000000ff0b0a7208 */ /* 0x000fe20004800000 */
[----:B------:R-:W-:Y:S01]  /*05f0*/  FADD R13, R13, R8 ;  /* 0x000000080d0d7221 */ /* 0x000fe20000000000 */
[----:B------:R-:W-:Y:S01]  /*0600*/  FSEL R5, R5, -RZ, P0 ;  /* 0x800000ff05057208 */ /* 0x000fe20000000000 */
[----:B------:R-:W-:Y:S01]  /*0610*/  FADD R6, R9, R6 ;  /* 0x0000000609067221 */ /* 0x000fe20000000000 */
[----:B------:R-:W-:-:S02]  /*0620*/  FSEL R4, R4, RZ, !P1 ;  /* 0x000000ff04047208 */ /* 0x000fc40004800000 */
[----:B------:R-:W-:Y:S01]  /*0630*/  FSEL R7, R7, -RZ, P0 ;  /* 0x800000ff07077208 */ /* 0x000fe20000000000 */
[----:B------:R-:W-:Y:S01]  /*0640*/  FADD R5, R10, R5 ;  /* 0x000000050a057221 */ /* 0x000fe20000000000 */
[----:B------:R-:W-:Y:S01]  /*0650*/  FADD R6, R6, R13 ;  /* 0x0000000d06067221 */ /* 0x000fe20000000000 */
[----:B------:R-:W-:Y:S02]  /*0660*/  LOP3.LUT P1, RZ, R12, 0x1f, RZ, 0xc0, !PT ;  /* 0x0000001f0cff7812 */ /* 0x000fe4000782c0ff */
[----:B------:R-:W-:Y:S01]  /*0670*/  FADD R7, R4, R7 ;  /* 0x0000000704077221 */ /* 0x000fe20000000000 */
[----:B------:R-:W-:Y:S01]  /*0680*/  FADD R6, R5, R6 ;  /* 0x0000000605067221 */ /* 0x000fe20000000000 */
[----:B------:R-:W-:Y:S02]  /*0690*/  SHF.R.U32.HI R10, RZ, 0x3, R12 ;  /* 0x00000003ff0a7819 */ /* 0x000fe4000001160c */
[----:B------:R-:W-:Y:S01]  /*06a0*/  LOP3.LUT P0, RZ, R12, 0x7, RZ, 0xc0, !PT ;  /* 0x000000070cff7812 */ /* 0x000fe2000780c0ff */
[----:B------:R-:W-:Y:S01]  /*06b0*/  FADD R6, R7, R6 ;  /* 0x0000000607067221 */ /* 0x000fe20000000000 */
[----:B------:R-:W-:-:S02]  /*06c0*/  LOP3.LUT R10, R10, 0x1c, RZ, 0xc0, !PT ;  /* 0x0000001c0a0a7812 */ /* 0x000fc400078ec0ff */
[----:B------:R-:W-:Y:S02]  /*06d0*/  ISETP.LT.AND P0, PT, R12, 0x8, !P0 ;  /* 0x000000080c00780c */ /* 0x000fe40004701270 */
[----:B------:R-:W0:Y:S02]  /*06e0*/  SHFL.BFLY PT, R5, R6, 0x10, 0x1f ;  /* 0x0e001f0006057f89 */ /* 0x000e2400000e0000 */
[----:B0-----:R-:W-:-:S05]  /*06f0*/  FADD R5, R6, R5 ;  /* 0x0000000506057221 */ /* 0x001fca0000000000 */
[----:B------:R-:W0:Y:S02]  /*0700*/  SHFL.BFLY PT, R4, R5, 0x8, 0x1f ;  /* 0x0d001f0005047f89 */ /* 0x000e2400000e0000 */
[----:B0-----:R-:W-:-:S05]  /*0710*/  FADD R4, R5, R4 ;  /* 0x0000000405047221 */ /* 0x001fca0000000000 */
[----:B------:R-:W0:Y:S02]  /*0720*/  SHFL.BFLY PT, R7, R4, 0x4, 0x1f ;  /* 0x0c801f0004077f89 */ /* 0x000e2400000e0000 */
[----:B0-----:R-:W-:-:S05]  /*0730*/  FADD R7, R4, R7 ;  /* 0x0000000704077221 */ /* 0x001fca0000000000 */
[----:B------:R-:W0:Y:S02]  /*0740*/  SHFL.BFLY PT, R8, R7, 0x2, 0x1f ;  /* 0x0c401f0007087f89 */ /* 0x000e2400000e0000 */
[----:B0-----:R-:W-:-:S05]  /*0750*/  FADD R8, R7, R8 ;  /* 0x0000000807087221 */ /* 0x001fca0000000000 */
[----:B------:R-:W0:Y:S02]  /*0760*/  SHFL.BFLY PT, R9, R8, 0x1, 0x1f ;  /* 0x0c201f0008097f89 */ /* 0x000e2400000e0000 */
[----:B0-----:R-:W-:Y:S01]  /*0770*/  FADD R9, R8, R9 ;  /* 0x0000000908097221 */ /* 0x001fe20000000000 */
[----:B------:R-:W-:-:S04]  /*0780*/  MOV R8, RZ ;  /* 0x000000ff00087202 */ /* 0x000fc80000000f00 */
[----:B------:R-:W-:Y:S04]  /*0790*/  @!P1 STS [R10], R9 ;  /* 0x000000090a009388 */ /* 0x000fe80000000800 */
[----:B------:R-:W-:Y:S06]  /*07a0*/  BAR.SYNC 0x0 ;  /* 0x0000000000007b1d */ /* 0x000fec0000000000 */
[----:B------:R-:W0:Y:S01]  /*07b0*/  @!P2 LDS R2, [R12.X4] ;  /* 0x000000000c02a984 */ /* 0x000e220000004800 */
[----:B------:R-:W-:-:S03]  /*07c0*/  IMAD.MOV.U32 R9, RZ, RZ, 0x39e38e39 ;  /* 0x39e38e39ff097424 */ /* 0x000fc600078e00ff */
[----:B0-----:R-:W0:Y:S02]  /*07d0*/  SHFL.BFLY PT, R5, R2, 0x4, 0x1f ;  /* 0x0c801f0002057f89 */ /* 0x001e2400000e0000 */
[----:B0-----:R-:W-:-:S05]  /*07e0*/  FADD R5, R2, R5 ;  /* 0x0000000502057221 */ /* 0x001fca0000000000 */
[----:B------:R-:W0:Y:S02]  /*07f0*/  SHFL.BFLY PT, R4, R5, 0x2, 0x1f ;  /* 0x0c401f0005047f89 */ /* 0x000e2400000e0000 */
[----:B0-----:R-:W-:-:S05]  /*0800*/  FADD R4, R5, R4 ;  /* 0x0000000405047221 */ /* 0x001fca0000000000 */
[----:B------:R-:W0:Y:S02]  /*0810*/  SHFL.BFLY PT, R7, R4, 0x1, 0x1f ;  /* 0x0c201f0004077f89 */ /* 0x000e2400000e0000 */
[----:B0-----:R-:W-:-:S05]  /*0820*/  FADD R7, R4, R7 ;  /* 0x0000000704077221 */ /* 0x001fca0000000000 */
[----:B------:R-:W-:Y:S04]  /*0830*/  @P0 STS [R12.X4], R7 ;  /* 0x000000070c000388 */ /* 0x000fe80000004800 */
[----:B------:R-:W-:Y:S06]  /*0840*/  BAR.SYNC 0x0 ;  /* 0x0000000000007b1d */ /* 0x000fec0000000000 */
[----:B------:R-:W0:Y:S02]  /*0850*/  LDS R6, [RZ] ;  /* 0x00000000ff067984 */ /* 0x000e240000000800 */
[----:B0-----:R-:W-:-:S06]  /*0860*/  FFMA R2, R6, R9, 9.9999997473787516356e-06 ;  /* 0x3727c5ac06027423 */ /* 0x001fcc0000000009 */
[----:B------:R-:W0:Y:S02]  /*0870*/  MUFU.RSQ R2, R2 ;  /* 0x0000000200027308 */ /* 0x000e240000001400 */
.L_x_0:
[----:B------:R-:W-:Y:S01]  /*0880*/  LOP3.LUT R32, R8, R3, RZ, 0xfc, !PT ;  /* 0x0000000308207212 */ /* 0x000fe200078efcff */
[----:B------:R-:W-:Y:S01]  /*0890*/  CS2R R4, SRZ ;  /* 0x0000000000047805 */ /* 0x000fe2000001ff00 */
[----:B------:R-:W-:Y:S01]  /*08a0*/  IADD3 R9, P5, R3, R8, RZ ;  /* 0x0000000803097210 */ /* 0x000fe20007fbe0ff */
[----:B------:R-:W-:Y:S01]  /*08b0*/  CS2R R6, SRZ ;  /* 0x0000000000067805 */ /* 0x000fe2000001ff00 */
[----:B------:R-:W-:Y:S01]  /*08c0*/  ISETP.GE.U32.AND P4, PT, R32, 0x900, PT ;  /* 0x000009002000780c */ /* 0x000fe20003f86070 */
[C---:B------:R-:W-:Y:S01]  /*08d0*/  IMAD R28, R0.reuse, 0x900, R32 ;  /* 0x00000900001c7824 */ /* 0x040fe200078e0220 */
[----:B------:R-:W-:Y:S02]  /*08e0*/  MOV R17, 0x2 ;  /* 0x0000000200117802 */ /* 0x000fe40000000f00 */
[----:B------:R-:W-:Y:S02]  /*08f0*/  ISETP.LT.AND P3, PT, R0, 0x4, !P4 ;  /* 0x000000040000780c */ /* 0x000fe40006761270 */
[----:B------:R-:W-:Y:S01]  /*0900*/  IADD3.X R10, RZ, RZ, RZ, P5, !PT ;  /* 0x000000ffff0a7210 */ /* 0x000fe20002ffe4ff */
[----:B------:R-:W-:Y:S01]  /*0910*/  IMAD.WIDE R16, R28, R17, c[0x0][0x160] ;  /* 0x000058001c107625 */ /* 0x000fe200078e0211 */
[----:B------:R-:W-:-:S02]  /*0920*/  LEA R22, P5, R9, c[0x0][0x168], 0x2 ;  /* 0x00005a0009167a11 */ /* 0x000fc400078a10ff */
[----:B------:R-:W-:Y:S02]  /*0930*/  LOP3.LUT R13, R8, 0x4, R3, 0xfe, !PT ;  /* 0x00000004080d7812 */ /* 0x000fe400078efe03 */
[----:B------:R-:W-:Y:S02]  /*0940*/  LEA.HI.X R23, R9, c[0x0][0x16c], R10, 0x2, P5 ;  /* 0x00005b0009177a11 */ /* 0x000fe400028f140a */
[----:B------:R-:W-:Y:S01]  /*0950*/  MOV R29, 0x4 ;  /* 0x00000004001d7802 */ /* 0x000fe20000000f00 */
[----:B------:R-:W-:Y:S01]  /*0960*/  CS2R R8, SRZ ;  /* 0x0000000000087805 */ /* 0x000fe2000001ff00 */
[----:B------:R-:W-:Y:S01]  /*0970*/  CS2R R10, SRZ ;  /* 0x00000000000a7805 */ /* 0x000fe2000001ff00 */
[----:B------:R-:W-:Y:S01]  /*0980*/  IMAD R36, R0, 0x900, R13 ;  /* 0x0000090000247824 */ /* 0x000fe200078e020d */
[----:B------:R1:W2:Y:S01]  /*0990*/  @P3 LDG.E.EL.128 R4, [R16.64] ;  /* 0x0000000410043981 */ /* 0x0002a2000c2e1d00 */
[----:B------:R-:W-:Y:S01]  /*09a0*/  CS2R R12, SRZ ;  /* 0x00000000000c7805 */ /* 0x000fe2000001ff00 */
[----:B------:R-:W-:Y:S01]  /*09b0*/  CS2R R14, SRZ ;  /* 0x00000000000e7805 */ /* 0x000fe2000001ff00 */
[-C--:B------:R-:W-:Y:S01]  /*09c0*/  IMAD.WIDE R36, R36, R29.reuse, c[0x0][0x170] ;  /* 0x00005c0024247625 */ /* 0x080fe200078e021d */
[----:B------:R3:W4:Y:S04]  /*09d0*/  @!P4 LDG.E.EL.128 R8, [R22.64+0x10] ;  /* 0x000010041608c981 */ /* 0x000728000c2e1d00 */
[----:B------:R2:W5:Y:S01]  /*09e0*/  @P3 LDG.E.EL.128 R12, [R36.64] ;  /* 0x00000004240c3981 */ /* 0x000562000c2e1d00 */
[----:B------:R-:W-:Y:S01]  /*09f0*/  CS2R R18, SRZ ;  /* 0x0000000000127805 */ /* 0x000fe2000001ff00 */
[----:B-1----:R-:W-:Y:S01]  /*0a00*/  CS2R R16, SRZ ;  /* 0x0000000000107805 */ /* 0x002fe2000001ff00 */
[----:B------:R-:W-:Y:S01]  /*0a10*/  IMAD.WIDE.U32 R32, R32, R29, c[0x0][0x168] ;  /* 0x00005a0020207625 */ /* 0x000fe200078e001d */
[----:B------:R-:W-:Y:S01]  /*0a20*/  CS2R R20, SRZ ;  /* 0x0000000000147805 */ /* 0x000fe2000001ff00 */
[----:B---3--:R-:W-:-:S02]  /*0a30*/  CS2R R22, SRZ ;  /* 0x0000000000167805 */ /* 0x008fc4000001ff00 */
[----:B------:R-:W-:Y:S01]  /*0a40*/  IMAD.WIDE R28, R28, R29, c[0x0][0x170] ;  /* 0x00005c001c1c7625 */ /* 0x000fe200078e021d */
[----:B------:R1:W3:Y:S04]  /*0a50*/  @!P4 LDG.E.EL.128 R16, [R32.64] ;  /* 0x000000042010c981 */ /* 0x0002e8000c2e1d00 */
[----:B------:R4:W3:Y:S01]  /*0a60*/  @P3 LDG.E.EL.128 R20, [R28.64] ;  /* 0x000000041c143981 */ /* 0x0008e2000c2e1d00 */
[----:B--2---:R-:W-:Y:S02]  /*0a70*/  SEL R36, R7, RZ, P3 ;  /* 0x000000ff07247207 */ /* 0x004fe40001800000 */
[----:B------:R-:W-:Y:S02]  /*0a80*/  SEL R6, R6, RZ, P3 ;  /* 0x000000ff06067207 */ /* 0x000fe40001800000 */
[----:B----4-:R-:W-:Y:S01]  /*0a90*/  SEL R28, R10, RZ, !P4 ;  /* 0x000000ff0a1c7207 */ /* 0x010fe20006000000 */
[C---:B------:R-:W-:Y:S01]  /*0aa0*/  IMAD.U32 R37, R36.reuse, 0x10000, RZ ;  /* 0x0001000024257824 */ /* 0x040fe200078e00ff */
[----:B------:R-:W-:-:S02]  /*0ab0*/  PRMT R36, R36, 0x7632, R36 ;  /* 0x0000763224247816 */ /* 0x000fc40000000024 */
[----:B-----5:R-:W-:Y:S01]  /*0ac0*/  SEL R7, R14, RZ, P3 ;  /* 0x000000ff0e077207 */ /* 0x020fe20001800000 */
[----:B0-----:R-:W-:Y:S01]  /*0ad0*/  FMUL R10, R37, R2 ;  /* 0x00000002250a7220 */ /* 0x001fe20000400000 */
[----:B------:R-:W-:Y:S01]  /*0ae0*/  FADD R14, R28, 1 ;  /* 0x3f8000001c0e7421 */ /* 0x000fe20000000000 */
[----:B------:R-:W-:Y:S02]  /*0af0*/  SEL R8, R8, RZ, !P4 ;  /* 0x000000ff08087207 */ /* 0x000fe40006000000 */
[----:B------:R-:W-:Y:S01]  /*0b00*/  SEL R11, R11, RZ, !P4 ;  /* 0x000000ff0b0b7207 */ /* 0x000fe20006000000 */
[----:B------:R-:W-:Y:S01]  /*0b10*/  FFMA R7, R10, R14, R7 ;  /* 0x0000000e0a077223 */ /* 0x000fe20000000007 */
[C---:B------:R-:W-:Y:S02]  /*0b20*/  PRMT R10, R6.reuse, 0x7632, R10 ;  /* 0x00007632060a7816 */ /* 0x040fe4000000000a */
[----:B------:R-:W-:Y:S01]  /*0b30*/  SHF.L.U32 R29, R6, 0x10, RZ ;  /* 0x00000010061d7819 */ /* 0x000fe200000006ff */
[----:B------:R-:W-:Y:S01]  /*0b40*/  FADD R11, R11, 1 ;  /* 0x3f8000000b0b7421 */ /* 0x000fe20000000000 */
[----:B------:R-:W-:Y:S01]  /*0b50*/  SHF.L.U32 R37, R36, 0x10, RZ ;  /* 0x0000001024257819 */ /* 0x000fe200000006ff */
[----:B------:R-:W-:Y:S01]  /*0b60*/  FMUL R7, R7, R7 ;  /* 0x0000000707077220 */ /* 0x000fe20000400000 */
[----:B------:R-:W-:Y:S01]  /*0b70*/  SEL R9, R9, RZ, !P4 ;  /* 0x000000ff09097207 */ /* 0x000fe20006000000 */
[-C--:B------:R-:W-:Y:S01]  /*0b80*/  FMUL R29, R29, R2.reuse ;  /* 0x000000021d1d7220 */ /* 0x080fe20000400000 */
[----:B-1----:R-:W-:Y:S01]  /*0b90*/  SHF.L.U32 R33, R10, 0x10, RZ ;  /* 0x000000100a217819 */ /* 0x002fe200000006ff */
[----:B------:R-:W-:Y:S01]  /*0ba0*/  FADD R10, R8, 1 ;  /* 0x3f800000080a7421 */ /* 0x000fe20000000000 */
[----:B------:R-:W-:Y:S01]  /*0bb0*/  SEL R12, R12, RZ, P3 ;  /* 0x000000ff0c0c7207 */ /* 0x000fe20001800000 */
[-C--:B------:R-:W-:Y:S01]  /*0bc0*/  FMUL R6, R37, R2.reuse ;  /* 0x0000000225067220 */ /* 0x080fe20000400000 */
[----:B------:R-:W-:Y:S01]  /*0bd0*/  SEL R15, R15, RZ, P3 ;  /* 0x000000ff0f0f7207 */ /* 0x000fe20001800000 */
[----:B------:R-:W-:Y:S01]  /*0be0*/  FADD R9, R9, 1 ;  /* 0x3f80000009097421 */ /* 0x000fe20000000000 */
[----:B------:R-:W-:Y:S01]  /*0bf0*/  SEL R13, R13, RZ, P3 ;  /* 0x000000ff0d0d7207 */ /* 0x000fe20001800000 */
[----:B------:R-:W-:Y:S01]  /*0c00*/  FMUL R8, R33, R2 ;  /* 0x0000000221087220 */ /* 0x000fe20000400000 */
[----:B------:R-:W-:Y:S01]  /*0c10*/  FFMA R10, R29, R10, R12 ;  /* 0x0000000a1d0a7223 */ /* 0x000fe2000000000c */
[----:B------:R-:W-:Y:S01]  /*0c20*/  FFMA R6, R6, R11, R15 ;  /* 0x0000000b06067223 */ /* 0x000fe2000000000f */
[----:B------:R-:W-:Y:S01]  /*0c30*/  FSEL R12, R7, -RZ, P3 ;  /* 0x800000ff070c7208 */ /* 0x000fe20001800000 */
[----:B------:R-:W-:Y:S01]  /*0c40*/  FFMA R8, R8, R9, R13 ;  /* 0x0000000908087223 */ /* 0x000fe2000000000d */
[----:B------:R-:W-:Y:S01]  /*0c50*/  FMUL R10, R10, R10 ;  /* 0x0000000a0a0a7220 */ /* 0x000fe20000400000 */
[----:B------:R-:W-:Y:S01]  /*0c60*/  FMUL R6, R6, R6 ;  /* 0x0000000606067220 */ /* 0x000fe20000400000 */
[----:B------:R-:W-:Y:S01]  /*0c70*/  SEL R4, R4, RZ, P3 ;  /* 0x000000ff04047207 */ /* 0x000fe20001800000 */
[----:B------:R-:W-:Y:S01]  /*0c80*/  FMUL R8, R8, R8 ;  /* 0x0000000808087220 */ /* 0x000fe20000400000 */
[----:B------:R-:W-:Y:S01]  /*0c90*/  SEL R5, R5, RZ, P3 ;  /* 0x000000ff05057207 */ /* 0x000fe20001800000 */
[----:B------:R-:W-:Y:S01]  /*0ca0*/  FADD R35, R12, R35 ;  /* 0x000000230c237221 */ /* 0x000fe20000000000 */
[----:B------:R-:W-:Y:S01]  /*0cb0*/  FSEL R7, R10, -RZ, P3 ;  /* 0x800000ff0a077208 */ /* 0x000fe20001800000 */
[----:B------:R-:W-:Y:S01]  /*0cc0*/  IMAD.U32 R13, R4, 0x10000, RZ ;  /* 0x00010000040d7824 */ /* 0x000fe200078e00ff */
[----:B------:R-:W-:-:S02]  /*0cd0*/  FSEL R6, R6, -RZ, P3 ;  /* 0x800000ff06067208 */ /* 0x000fc40001800000 */
[----:B------:R-:W-:Y:S01]  /*0ce0*/  FSEL R8, R8, -RZ, P3 ;  /* 0x800000ff08087208 */ /* 0x000fe20001800000 */
[----:B------:R-:W-:Y:S01]  /*0cf0*/  FADD R26, R7, R26 ;  /* 0x0000001a071a7221 */ /* 0x000fe20000000000 */
[----:B------:R-:W-:Y:S01]  /*0d00*/  PRMT R7, R5, 0x7632, R7 ;  /* 0x0000763205077816 */ /* 0x000fe20000000007 */
[----:B------:R-:W-:Y:S01]  /*0d10*/  FADD R31, R6, R31 ;  /* 0x0000001f061f7221 */ /* 0x000fe20000000000 */
[----:B------:R-:W-:Y:S01]  /*0d20*/  PRMT R6, R4, 0x7632, R6 ;  /* 0x0000763204067816 */ /* 0x000fe20000000006 */
[----:B------:R-:W-:Y:S01]  /*0d30*/  FADD R25, R8, R25 ;  /* 0x0000001908197221 */ /* 0x000fe20000000000 */
[----:B---3--:R-:W-:Y:S02]  /*0d40*/  SEL R11, R16, RZ, !P4 ;  /* 0x000000ff100b7207 */ /* 0x008fe40006000000 */
[----:B------:R-:W-:Y:S02]  /*0d50*/  SEL R10, R17, RZ, !P4 ;  /* 0x000000ff110a7207 */ /* 0x000fe40006000000 */
[----:B------:R-:W-:Y:S01]  /*0d60*/  SEL R8, R18, RZ, !P4 ;  /* 0x000000ff12087207 */ /* 0x000fe20006000000 */
[----:B------:R-:W-:Y:S01]  /*0d70*/  FADD R11, R11, 1 ;  /* 0x3f8000000b0b7421 */ /* 0x000fe20000000000 */
[----:B------:R-:W-:Y:S01]  /*0d80*/  SHF.L.U32 R5, R5, 0x10, RZ ;  /* 0x0000001005057819 */ /* 0x000fe200000006ff */
[----:B------:R-:W-:Y:S01]  /*0d90*/  FADD R10, R10, 1 ;  /* 0x3f8000000a0a7421 */ /* 0x000fe20000000000 */
[----:B------:R-:W-:Y:S01]  /*0da0*/  SEL R9, R19, RZ, !P4 ;  /* 0x000000ff13097207 */ /* 0x000fe20006000000 */
[----:B------:R-:W-:Y:S01]  /*0db0*/  FADD R8, R8, 1 ;  /* 0x3f80000008087421 */ /* 0x000fe20000000000 */
[----:B------:R-:W-:Y:S01]  /*0dc0*/  SHF.L.U32 R17, R7, 0x10, RZ ;  /* 0x0000001007117819 */ /* 0x000fe200000006ff */
[-C--:B------:R-:W-:Y:S01]  /*0dd0*/  FMUL R5, R5, R2.reuse ;  /* 0x0000000205057220 */ /* 0x080fe20000400000 */
[----:B------:R-:W-:Y:S01]  /*0de0*/  SHF.L.U32 R15, R6, 0x10, RZ ;  /* 0x00000010060f7819 */ /* 0x000fe200000006ff */
[-C--:B------:R-:W-:Y:S01]  /*0df0*/  FMUL R7, R13, R2.reuse ;  /* 0x000000020d077220 */ /* 0x080fe20000400000 */
[----:B------:R-:W-:Y:S01]  /*0e00*/  SEL R20, R20, RZ, P3 ;  /* 0x000000ff14147207 */ /* 0x000fe20001800000 */
[----:B------:R-:W-:Y:S01]  /*0e10*/  FADD R9, R9, 1 ;  /* 0x3f80000009097421 */ /* 0x000fe20000000000 */
[----:B------:R-:W-:Y:S01]  /*0e20*/  SEL R22, R22, RZ, P3 ;  /* 0x000000ff16167207 */ /* 0x000fe20001800000 */
[-C--:B------:R-:W-:Y:S01]  /*0e30*/  FMUL R4, R17, R2.reuse ;  /* 0x0000000211047220 */ /* 0x080fe20000400000 */
[----:B------:R-:W-:Y:S01]  /*0e40*/  SEL R21, R21, RZ, P3 ;  /* 0x000000ff15157207 */ /* 0x000fe20001800000 */
[----:B------:R-:W-:Y:S01]  /*0e50*/  FMUL R6, R15, R2 ;  /* 0x000000020f067220 */ /* 0x000fe20000400000 */
[----:B------:R-:W-:Y:S01]  /*0e60*/  SEL R23, R23, RZ, P3 ;  /* 0x000000ff17177207 */ /* 0x000fe20001800000 */
[----:B------:R-:W-:Y:S01]  /*0e70*/  FFMA R5, R5, R8, R22 ;  /* 0x0000000805057223 */ /* 0x000fe20000000016 */
[----:B------:R-:W-:Y:S01]  /*0e80*/  FFMA R7, R7, R11, R20 ;  /* 0x0000000b07077223 */ /* 0x000fe20000000014 */
[----:B------:R-:W-:Y:S01]  /*0e90*/  PLOP3.LUT P4, PT, PT, PT, UP0, 0x80, 0x0 ;  /* 0x000000000000781c */ /* 0x000fe20003f8f008 */
[----:B------:R-:W-:Y:S01]  /*0ea0*/  FFMA R6, R6, R10, R21 ;  /* 0x0000000a06067223 */ /* 0x000fe20000000015 */
[----:B------:R-:W-:Y:S01]  /*0eb0*/  FFMA R4, R4, R9, R23 ;  /* 0x0000000904047223 */ /* 0x000fe20000000017 */
[----:B------:R-:W-:Y:S01]  /*0ec0*/  FMUL R5, R5, R5 ;  /* 0x0000000505057220 */ /* 0x000fe20000400000 */
[----:B------:R-:W-:Y:S01]  /*0ed0*/  FMUL R7, R7, R7 ;  /* 0x0000000707077220 */ /* 0x000fe20000400000 */
[----:B------:R-:W-:Y:S01]  /*0ee0*/  FMUL R6, R6, R6 ;  /* 0x0000000606067220 */ /* 0x000fe20000400000 */
[----:B------:R-:W-:Y:S01]  /*0ef0*/  FMUL R4, R4, R4 ;  /* 0x0000000404047220 */ /* 0x000fe20000400000 */
[----:B------:R-:W-:Y:S01]  /*0f00*/  UPLOP3.LUT UP0, UPT, UPT, UPT, UPT, 0x40, 0x0 ;  /* 0x000000000000789c */ /* 0x000fe20003f0e870 */
[----:B------:R-:W-:-:S02]  /*0f10*/  FSEL R9, R5, -RZ, P3 ;  /* 0x800000ff05097208 */ /* 0x000fc40001800000 */
[----:B------:R-:W-:Y:S02]  /*0f20*/  FSEL R8, R7, -RZ, P3 ;  /* 0x800000ff07087208 */ /* 0x000fe40001800000 */
[----:B------:R-:W-:Y:S01]  /*0f30*/  FSEL R7, R4, -RZ, P3 ;  /* 0x800000ff04077208 */ /* 0x000fe20001800000 */
[----:B------:R-:W-:Y:S01]  /*0f40*/  FADD R34, R9, R34 ;  /* 0x0000002209227221 */ /* 0x000fe20000000000 */
[----:B------:R-:W-:Y:S01]  /*0f50*/  FSEL R5, R6, -RZ, P3 ;  /* 0x800000ff06057208 */ /* 0x000fe20001800000 */
[----:B------:R-:W-:Y:S01]  /*0f60*/  FADD R27, R8, R27 ;  /* 0x0000001b081b7221 */ /* 0x000fe20000000000 */
[----:B------:R-:W-:Y:S01]  /*0f70*/  MOV R8, 0x800 ;  /* 0x0000080000087802 */ /* 0x000fe20000000f00 */
[----:B------:R-:W-:Y:S02]  /*0f80*/  FADD R24, R7, R24 ;  /* 0x0000001807187221 */ /* 0x000fe40000000000 */
[----:B------:R-:W-:Y:S01]  /*0f90*/  FADD R30, R5, R30 ;  /* 0x0000001e051e7221 */ /* 0x000fe20000000000 */
[----:B------:R-:W-:Y:S05]  /*0fa0*/  @P4 BRA `(.L_x_0) ;  /* 0xfffff8d000004947 */ /* 0x000fea000383ffff */
[----:B------:R-:W-:Y:S01]  /*0fb0*/  FADD R27, R27, R30 ;  /* 0x0000001e1b1b7221 */ /* 0x000fe20000000000 */
[----:B------:R-:W0:Y:S01]  /*0fc0*/  S2R R10, SR_TID.X ;  /* 0x00000000000a7919 */ /* 0x000e220000002100 */
[----:B------:R-:W-:-:S02]  /*0fd0*/  UPLOP3.LUT UP0, UPT, UPT, UPT, UPT, 0x80, 0x0 ;  /* 0x000000000000789c */ /* 0x000fc40003f0f070 */
[----:B------:R-:W-:Y:S01]  /*0fe0*/  FADD R27, R34, R27 ;  /* 0x0000001b221b7221 */ /* 0x000fe20000000000 */
[----:B------:R-:W-:Y:S06]  /*0ff0*/  BAR.SYNC 0x0 ;  /* 0x0000000000007b1d */ /* 0x000fec0000000000 */
[----:B------:R-:W-:Y:S01]  /*1000*/  FADD R27, R24, R27 ;  /* 0x0000001b181b7221 */ /* 0x000fe20000000000 */
[----:B------:R-:W-:-:S03]  /*1010*/  IMAD.MOV.U32 R24, RZ, RZ, RZ ;  /* 0x000000ffff187224 */ /* 0x000fc600078e00ff */
[----:B------:R-:W-:-:S04]  /*1020*/  FADD R26, R26, R27 ;  /* 0x0000001b1a1a7221 */ /* 0x000fc80000000000 */
[----:B------:R-:W-:-:S04]  /*1030*/  FADD R26, R25, R26 ;  /* 0x0000001a191a7221 */ /* 0x000fc80000000000 */
[----:B------:R-:W-:Y:S01]  /*1040*/  FADD R26, R35, R26 ;  /* 0x0000001a231a7221 */ /* 0x000fe20000000000 */
[----:B0-----:R-:W-:-:S03]  /*1050*/  SHF.R.U32.HI R11, RZ, 0x3, R10 ;  /* 0x00000003ff0b7819 */ /* 0x001fc6000001160a */
[----:B------:R-:W-:Y:S01]  /*1060*/  FADD R26, R31, R26 ;  /* 0x0000001a1f1a7221 */ /* 0x000fe20000000000 */
[----:B------:R-:W-:-:S04]  /*1070*/  LOP3.LUT R12, R11, 0x1c, RZ, 0xc0, !PT ;  /* 0x0000001c0b0c7812 */ /* 0x000fc800078ec0ff */
        /* <DEDUP_REMOVED lines=10> */
[----:B------:R-:W-:Y:S04]  /*1120*/  @!P1 STS [R12], R9 ;  /* 0x000000090c009388 */ /* 0x000fe80000000800 */
[----:B------:R-:W-:Y:S06]  /*1130*/  BAR.SYNC 0x0 ;  /* 0x0000000000007b1d */ /* 0x000fec0000000000 */
[----:B------:R-:W0:Y:S01]  /*1140*/  @!P2 LDS R8, [R10.X4] ;  /* 0x000000000a08a984 */ /* 0x000e220000004800 */
[----:B------:R-:W-:-:S03]  /*1150*/  MOV R9, 0x39e38e39 ;  /* 0x39e38e3900097802 */ /* 0x000fc60000000f00 */
        /* <DEDUP_REMOVED lines=9> */
[----:B0-----:R-:W-:-:S04]  /*11f0*/  FFMA R6, R6, R9, 9.9999997473787516356e-06 ;  /* 0x3727c5ac06067423 */ /* 0x001fc80000000009 */
[----:B------:R0:W1:Y:S03]  /*1200*/  MUFU.RSQ R34, R6 ;  /* 0x0000000600227308 */ /* 0x0000660000001400 */
.L_x_1:
[----:B------:R-:W-:Y:S01]  /*1210*/  LOP3.LUT R33, R24, R3, RZ, 0xfc, !PT ;  /* 0x0000000318217212 */ /* 0x000fe200078efcff */
[----:B0-----:R-:W-:Y:S01]  /*1220*/  CS2R R4, SRZ ;  /* 0x0000000000047805 */ /* 0x001fe2000001ff00 */
[----:B------:R-:W-:Y:S01]  /*1230*/  MOV R16, 0x2 ;  /* 0x0000000200107802 */ /* 0x000fe20000000f00 */
[----:B0-----:R-:W-:Y:S01]  /*1240*/  CS2R R6, SRZ ;  /* 0x0000000000067805 */ /* 0x001fe2000001ff00 */
[----:B------:R-:W-:Y:S01]  /*1250*/  ISETP.GE.U32.AND P1, PT, R33, 0x900, PT ;  /* 0x000009002100780c */ /* 0x000fe20003f26070 */
[C---:B------:R-:W-:Y:S01]  /*1260*/  IMAD R35, R0.reuse, 0x900, R33 ;  /* 0x0000090000237824 */ /* 0x040fe200078e0221 */
[----:B------:R-:W-:Y:S01]  /*1270*/  MOV R32, 0x4 ;  /* 0x0000000400207802 */ /* 0x000fe20000000f00 */
[----:B------:R-:W-:Y:S01]  /*1280*/  CS2R R8, SRZ ;  /* 0x0000000000087805 */ /* 0x000fe2000001ff00 */
[----:B------:R-:W-:Y:S01]  /*1290*/  ISETP.LT.AND P2, PT, R0, 0x4, !P1 ;  /* 0x000000040000780c */ /* 0x000fe20004f41270 */
[----:B------:R-:W-:Y:S01]  /*12a0*/  IMAD.WIDE R16, R35, R16, c[0x0][0x160] ;  /* 0x0000580023107625 */ /* 0x000fe200078e0210 */
[----:B------:R-:W-:-:S03]  /*12b0*/  CS2R R10, SRZ ;  /* 0x00000000000a7805 */ /* 0x000fc6000001ff00 */
[-C--:B------:R-:W-:Y:S01]  /*12c0*/  IMAD.WIDE.U32 R20, R33, R32.reuse, c[0x0][0x168] ;  /* 0x00005a0021147625 */ /* 0x080fe200078e0020 */
[----:B------:R-:W-:Y:S01]  /*12d0*/  CS2R R12, SRZ ;  /* 0x00000000000c7805 */ /* 0x000fe2000001ff00 */
[----:B------:R-:W-:Y:S02]  /*12e0*/  CS2R R14, SRZ ;  /* 0x00000000000e7805 */ /* 0x000fe4000001ff00 */
[----:B------:R-:W-:Y:S01]  /*12f0*/  IMAD.WIDE R22, R35, R32, c[0x0][0x170] ;  /* 0x00005c0023167625 */ /* 0x000fe200078e0220 */
[----:B------:R0:W2:Y:S04]  /*1300*/  @!P1 LDG.E.EL.128 R8, [R20.64] ;  /* 0x0000000414089981 */ /* 0x0000a8000c2e1d00 */
[----:B------:R3:W4:Y:S04]  /*1310*/  @P2 LDG.E.EF.128 R4, [R16.64] ;  /* 0x0000000410042981 */ /* 0x000728000c0e1d00 */
[----:B------:R5:W4:Y:S01]  /*1320*/  @P2 LDG.E.EF.128 R12, [R22.64] ;  /* 0x00000004160c2981 */ /* 0x000b22000c0e1d00 */
[----:B------:R-:W-:-:S04]  /*1330*/  IADD3 R26, P0, R3, R24, RZ ;  /* 0x00000018031a7210 */ /* 0x000fc80007f1e0ff */
[----:B------:R-:W-:Y:S02]  /*1340*/  SHF.L.U32 R30, R26, 0x2, RZ ;  /* 0x000000021a1e7819 */ /* 0x000fe400000006ff */
[----:B---3--:R-:W-:Y:S02]  /*1350*/  IADD3.X R17, RZ, RZ, RZ, P0, !PT ;  /* 0x000000ffff117210 */ /* 0x008fe400007fe4ff */
[----:B0-----:R-:W-:Y:S02]  /*1360*/  LOP3.LUT R21, R24, 0x4, R3, 0xfe, !PT ;  /* 0x0000000418157812 */ /* 0x001fe400078efe03 */
[----:B------:R-:W-:Y:S02]  /*1370*/  SHF.L.U64.HI R26, R26, 0x2, R17 ;  /* 0x000000021a1a7819 */ /* 0x000fe40000010211 */
[----:B------:R-:W-:Y:S01]  /*1380*/  IADD3 R36, P0, R30, c[0x0][0x168], RZ ;  /* 0x00005a001e247a10 */ /* 0x000fe20007f1e0ff */
[----:B------:R-:W-:Y:S01]  /*1390*/  CS2R R16, SRZ ;  /* 0x0000000000107805 */ /* 0x000fe2000001ff00 */
[----:B------:R-:W-:Y:S01]  /*13a0*/  CS2R R18, SRZ ;  /* 0x0000000000127805 */ /* 0x000fe2000001ff00 */
[----:B------:R-:W-:Y:S01]  /*13b0*/  IMAD R29, R0, 0x900, R21 ;  /* 0x00000900001d7824 */ /* 0x000fe200078e0215 */
[----:B------:R-:W-:Y:S01]  /*13c0*/  IADD3.X R37, R26, c[0x0][0x16c], RZ, P0, !PT ;  /* 0x00005b001a257a10 */ /* 0x000fe200007fe4ff */
[----:B------:R-:W-:Y:S01]  /*13d0*/  CS2R R20, SRZ ;  /* 0x0000000000147805 */ /* 0x000fe2000001ff00 */
[----:B-----5:R-:W-:Y:S01]  /*13e0*/  CS2R R22, SRZ ;  /* 0x0000000000167805 */ /* 0x020fe2000001ff00 */
[----:B------:R-:W-:Y:S01]  /*13f0*/  IADD3 R30, P0, R30, c[0x0][0x178], RZ ;  /* 0x00005e001e1e7a10 */ /* 0x000fe20007f1e0ff */
[----:B------:R-:W-:Y:S01]  /*1400*/  IMAD.WIDE R28, R29, R32, c[0x0][0x170] ;  /* 0x00005c001d1c7625 */ /* 0x000fe200078e0220 */
[----:B------:R0:W3:Y:S01]  /*1410*/  @!P1 LDG.E.EL.128 R16, [R36.64+0x10] ;  /* 0x0000100424109981 */ /* 0x0000e2000c2e1d00 */
[----:B------:R-:W-:Y:S01]  /*1420*/  CS2R R24, SRZ ;  /* 0x0000000000187805 */ /* 0x000fe2000001ff00 */
[----:B------:R-:W-:-:S02]  /*1430*/  IADD3.X R31, R26, c[0x0][0x17c], RZ, P0, !PT ;  /* 0x00005f001a1f7a10 */ /* 0x000fc400007fe4ff */
[----:B------:R-:W-:Y:S01]  /*1440*/  CS2R R26, SRZ ;  /* 0x00000000001a7805 */ /* 0x000fe2000001ff00 */
[----:B------:R5:W3:Y:S01]  /*1450*/  @P2 LDG.E.EF.128 R20, [R28.64] ;  /* 0x000000041c142981 */ /* 0x000ae2000c0e1d00 */
[----:B------:R-:W-:-:S04]  /*1460*/  IMAD.WIDE.U32 R32, R33, R32, c[0x0][0x178] ;  /* 0x00005e0021207625 */ /* 0x000fc800078e0020 */
[----:B------:R1:W3:Y:S01]  /*1470*/  @!P1 LDG.E.EL.128 R24, [R30.64+0x10] ;  /* 0x000010041e189981 */ /* 0x0002e2000c2e1d00 */
[----:B-----5:R-:W-:Y:S01]  /*1480*/  CS2R R28, SRZ ;  /* 0x00000000001c7805 */ /* 0x020fe2000001ff00 */
[----:B-1----:R-:W-:-:S06]  /*1490*/  CS2R R30, SRZ ;  /* 0x00000000001e7805 */ /* 0x002fcc000001ff00 */
[----:B------:R1:W5:Y:S01]  /*14a0*/  @!P1 LDG.E.EL.128 R28, [R32.64] ;  /* 0x00000004201c9981 */ /* 0x000362000c2e1d00 */
[----:B------:R-:W-:Y:S01]  /*14b0*/  PLOP3.LUT P0, PT, PT, PT, UP0, 0x80, 0x0 ;  /* 0x000000000000781c */ /* 0x000fe20003f0f008 */
[----:B------:R-:W-:Y:S01]  /*14c0*/  UPLOP3.LUT UP0, UPT, UPT, UPT, UPT, 0x40, 0x0 ;  /* 0x000000000000789c */ /* 0x000fe20003f0e870 */
[----:B--2---:R-:W-:Y:S02]  /*14d0*/  SEL R8, R8, RZ, !P1 ;  /* 0x000000ff08087207 */ /* 0x004fe40004800000 */
[----:B----4-:R-:W-:-:S03]  /*14e0*/  SEL R4, R4, RZ, P2 ;  /* 0x000000ff04047207 */ /* 0x010fc60001000000 */
[----:B------:R-:W-:Y:S02]  /*14f0*/  FADD R8, R8, 1 ;  /* 0x3f80000008087421 */ /* 0x000fe40000000000 */
[----:B0-----:R-:W-:Y:S01]  /*1500*/  IMAD.U32 R37, R4, 0x10000, RZ ;  /* 0x0001000004257824 */ /* 0x001fe200078e00ff */
[----:B------:R-:W-:-:S03]  /*1510*/  SEL R12, R12, RZ, P2 ;  /* 0x000000ff0c0c7207 */ /* 0x000fc60001000000 */
[----:B------:R-:W-:-:S04]  /*1520*/  FMUL R37, R2, R37 ;  /* 0x0000002502257220 */ /* 0x000fc80000400000 */
[----:B------:R-:W-:Y:S01]  /*1530*/  FFMA R37, R37, R8, R12 ;  /* 0x0000000825257223 */ /* 0x000fe2000000000c */
[----:B------:R-:W-:Y:S02]  /*1540*/  SEL R8, R5, RZ, P2 ;  /* 0x000000ff05087207 */ /* 0x000fe40001000000 */
[----:B------:R-:W-:Y:S02]  /*1550*/  SEL R10, R10, RZ, !P1 ;  /* 0x000000ff0a0a7207 */ /* 0x000fe40004800000 */
[----:B------:R-:W-:Y:S02]  /*1560*/  SHF.L.U32 R5, R8, 0x10, RZ ;  /* 0x0000001008057819 */ /* 0x000fe400000006ff */
[----:B------:R-:W-:Y:S01]  /*1570*/  PRMT R4, R4, 0x7632, R4 ;  /* 0x0000763204047816 */ /* 0x000fe20000000004 */
[----:B------:R-:W-:Y:S01]  /*1580*/  FADD R10, R10, 1 ;  /* 0x3f8000000a0a7421 */ /* 0x000fe20000000000 */
[----:B------:R-:W-:Y:S01]  /*1590*/  SEL R14, R14, RZ, P2 ;  /* 0x000000ff0e0e7207 */ /* 0x000fe20001000000 */
[----:B------:R-:W-:Y:S01]  /*15a0*/  FMUL R5, R2, R5 ;  /* 0x0000000502057220 */ /* 0x000fe20000400000 */
[----:B------:R-:W-:-:S02]  /*15b0*/  SEL R9, R9, RZ, !P1 ;  /* 0x000000ff09097207 */ /* 0x000fc40004800000 */
[----:B------:R-:W-:Y:S02]  /*15c0*/  PRMT R8, R8, 0x7632, R8 ;  /* 0x0000763208087816 */ /* 0x000fe40000000008 */
[----:B-1----:R-:W-:Y:S01]  /*15d0*/  SHF.L.U32 R33, R4, 0x10, RZ ;  /* 0x0000001004217819 */ /* 0x002fe200000006ff */
[----:B------:R-:W-:Y:S01]  /*15e0*/  FFMA R5, R5, R10, R14 ;  /* 0x0000000a05057223 */ /* 0x000fe2000000000e */
[----:B------:R-:W-:Y:S01]  /*15f0*/  SEL R13, R13, RZ, P2 ;  /* 0x000000ff0d0d7207 */ /* 0x000fe20001000000 */
[----:B------:R-:W-:Y:S01]  /*1600*/  FADD R9, R9, 1 ;  /* 0x3f80000009097421 */ /* 0x000fe20000000000 */
[----:B------:R-:W-:Y:S01]  /*1610*/  SHF.L.U32 R10, R8, 0x10, RZ ;  /* 0x00000010080a7819 */ /* 0x000fe200000006ff */
[----:B------:R-:W-:Y:S01]  /*1620*/  FMUL R8, R2, R33 ;  /* 0x0000002102087220 */ /* 0x000fe20000400000 */
[----:B------:R-:W-:Y:S02]  /*1630*/  SEL R11, R11, RZ, !P1 ;  /* 0x000000ff0b0b7207 */ /* 0x000fe40004800000 */
[----:B------:R-:W-:-:S02]  /*1640*/  SEL R6, R6, RZ, P2 ;  /* 0x000000ff06067207 */ /* 0x000fc40001000000 */
[----:B------:R-:W-:Y:S01]  /*1650*/  SEL R4, R7, RZ, P2 ;  /* 0x000000ff07047207 */ /* 0x000fe20001000000 */
[----:B------:R-:W-:Y:S01]  /*1660*/  FFMA R7, R8, R9, R13 ;  /* 0x0000000908077223 */ /* 0x000fe2000000000d */
[----:B------:R-:W-:Y:S01]  /*1670*/  SEL R15, R15, RZ, P2 ;  /* 0x000000ff0f0f7207 */ /* 0x000fe20001000000 */
[----:B------:R-:W-:Y:S01]  /*1680*/  FADD R11, R11, 1 ;  /* 0x3f8000000b0b7421 */ /* 0x000fe20000000000 */
[----:B------:R-:W-:Y:S01]  /*1690*/  FMUL R10, R2, R10 ;  /* 0x0000000a020a7220 */ /* 0x000fe20000400000 */
[----:B------:R-:W-:Y:S02]  /*16a0*/  PRMT R8, R6, 0x7632, R8 ;  /* 0x0000763206087816 */ /* 0x000fe40000000008 */
[----:B---3--:R-:W-:Y:S01]  /*16b0*/  SEL R16, R16, RZ, !P1 ;  /* 0x000000ff10107207 */ /* 0x008fe20004800000 */
[----:B------:R-:W-:Y:S01]  /*16c0*/  FFMA R9, R10, R11, R15 ;  /* 0x0000000b0a097223 */ /* 0x000fe2000000000f */
[----:B------:R-:W-:Y:S01]  /*16d0*/  SHF.L.U32 R13, R6, 0x10, RZ ;  /* 0x00000010060d7819 */ /* 0x000fe200000006ff */
[----:B------:R-:W-:Y:S01]  /*16e0*/  IMAD.U32 R15, R8, 0x10000, RZ ;  /* 0x00010000080f7824 */ /* 0x000fe200078e00ff */
[----:B------:R-:W-:-:S02]  /*16f0*/  SEL R17, R17, RZ, !P1 ;  /* 0x000000ff11117207 */ /* 0x000fc40004800000 */
[----:B------:R-:W-:Y:S01]  /*1700*/  PRMT R6, R4, 0x7632, R6 ;  /* 0x0000763204067816 */ /* 0x000fe20000000006 */
[----:B------:R-:W-:Y:S01]  /*1710*/  FMUL R8, R2, R13 ;  /* 0x0000000d02087220 */ /* 0x000fe20000400000 */
[----:B------:R-:W-:Y:S01]  /*1720*/  SEL R11, R20, RZ, P2 ;  /* 0x000000ff140b7207 */ /* 0x000fe20001000000 */
[----:B------:R-:W-:Y:S01]  /*1730*/  FMUL R10, R2, R15 ;  /* 0x0000000f020a7220 */ /* 0x000fe20000400000 */
[----:B------:R-:W-:Y:S01]  /*1740*/  SEL R21, R21, RZ, P2 ;  /* 0x000000ff15157207 */ /* 0x000fe20001000000 */
[----:B------:R-:W-:Y:S01]  /*1750*/  FADD R16, R16, 1 ;  /* 0x3f80000010107421 */ /* 0x000fe20000000000 */
[----:B------:R-:W-:Y:S01]  /*1760*/  SEL R19, R19, RZ, !P1 ;  /* 0x000000ff13137207 */ /* 0x000fe20004800000 */
[----:B------:R-:W-:Y:S01]  /*1770*/  FADD R17, R17, 1 ;  /* 0x3f80000011117421 */ /* 0x000fe20000000000 */
[----:B------:R-:W-:Y:S01]  /*1780*/  SHF.L.U32 R15, R6, 0x10, RZ ;  /* 0x00000010060f7819 */ /* 0x000fe200000006ff */
[----:B------:R-:W-:Y:S01]  /*1790*/  FFMA R11, R8, R16, R11 ;  /* 0x00000010080b7223 */ /* 0x000fe2000000000b */
[----:B------:R-:W-:Y:S01]  /*17a0*/  SEL R25, R25, RZ, !P1 ;  /* 0x000000ff19197207 */ /* 0x000fe20004800000 */
[----:B------:R-:W-:Y:S01]  /*17b0*/  FFMA R21, R10, R17, R21 ;  /* 0x000000110a157223 */ /* 0x000fe20000000015 */
[----:B------:R-:W-:Y:S01]  /*17c0*/  SEL R18, R18, RZ, !P1 ;  /* 0x000000ff12127207 */ /* 0x000fe20004800000 */
[----:B------:R-:W-:Y:S01]  /*17d0*/  FADD R19, R19, 1 ;  /* 0x3f80000013137421 */ /* 0x000fe20000000000 */
[----:B------:R-:W-:-:S02]  /*17e0*/  SEL R23, R23, RZ, P2 ;  /* 0x000000ff17177207 */ /* 0x000fc40001000000 */
[----:B------:R-:W-:Y:S01]  /*17f0*/  SHF.L.U32 R13, R4, 0x10, RZ ;  /* 0x00000010040d7819 */ /* 0x000fe200000006ff */
[----:B------:R-:W-:Y:S01]  /*1800*/  FMUL R4, R2, R15 ;  /* 0x0000000f02047220 */ /* 0x000fe20000400000 */
[----:B------:R-:W-:Y:S01]  /*1810*/  FMUL R6, R34, R11 ;  /* 0x0000000b22067220 */ /* 0x000fe20000400000 */
[----:B------:R-:W-:Y:S01]  /*1820*/  SEL R22, R22, RZ, P2 ;  /* 0x000000ff16167207 */ /* 0x000fe20001000000 */
[----:B------:R-:W-:Y:S01]  /*1830*/  FADD R8, R25, 1 ;  /* 0x3f80000019087421 */ /* 0x000fe20000000000 */
[----:B------:R-:W-:Y:S01]  /*1840*/  FMUL R11, R34, R21 ;  /* 0x00000015220b7220 */ /* 0x000fe20000400000 */
[----:B------:R-:W-:Y:S01]  /*1850*/  SEL R27, R27, RZ, !P1 ;  /* 0x000000ff1b1b7207 */ /* 0x000fe20004800000 */
[----:B------:R-:W-:Y:S01]  /*1860*/  FMUL R13, R2, R13 ;  /* 0x0000000d020d7220 */ /* 0x000fe20000400000 */
[----:B------:R-:W-:Y:S01]  /*1870*/  FADD R18, R18, 1 ;  /* 0x3f80000012127421 */ /* 0x000fe20000000000 */
[----:B------:R-:W-:Y:S01]  /*1880*/  FFMA R19, R4, R19, R23 ;  /* 0x0000001304137223 */ /* 0x000fe20000000017 */
[----:B------:R-:W-:Y:S01]  /*1890*/  SEL R26, R26, RZ, !P1 ;  /* 0x000000ff1a1a7207 */ /* 0x000fe20004800000 */
[----:B------:R-:W-:Y:S01]  /*18a0*/  FMUL R11, R11, R8 ;  /* 0x000000080b0b7220 */ /* 0x000fe20000400000 */
[----:B-----5:R-:W-:Y:S01]  /*18b0*/  SEL R12, R30, RZ, !P1 ;  /* 0x000000ff1e0c7207 */ /* 0x020fe20004800000 */
[----:B------:R-:W-:Y:S01]  /*18c0*/  FFMA R13, R13, R18, R22 ;  /* 0x000000120d0d7223 */ /* 0x000fe20000000016 */
[----:B------:R-:W-:Y:S01]  /*18d0*/  SEL R28, R28, RZ, !P1 ;  /* 0x000000ff1c1c7207 */ /* 0x000fe20004800000 */
[----:B------:R-:W-:Y:S01]  /*18e0*/  FADD R8, R27, 1 ;  /* 0x3f8000001b087421 */ /* 0x000fe20000000000 */
[----:B------:R-:W-:Y:S01]  /*18f0*/  FMUL R19, R34, R19 ;  /* 0x0000001322137220 */ /* 0x000fe20000400000 */
[----:B------:R-:W-:-:S02]  /*1900*/  SEL R10, R29, RZ, !P1 ;  /* 0x000000ff1d0a7207 */ /* 0x000fc40004800000 */
[----:B------:R-:W-:Y:S02]  /*1910*/  SEL R14, R31, RZ, !P1 ;  /* 0x000000ff1f0e7207 */ /* 0x000fe40004800000 */
[----:B------:R-:W-:Y:S01]  /*1920*/  SEL R24, R24, RZ, !P1 ;  /* 0x000000ff18187207 */ /* 0x000fe20004800000 */
[----:B------:R-:W-:Y:S01]  /*1930*/  FADD R17, R26, 1 ;  /* 0x3f8000001a117421 */ /* 0x000fe20000000000 */
[----:B------:R-:W-:Y:S01]  /*1940*/  FMUL R4, R34, R13 ;  /* 0x0000000d22047220 */ /* 0x000fe20000400000 */
[----:B------:R-:W-:Y:S01]  /*1950*/  FMUL R19, R19, R8 ;  /* 0x0000000813137220 */ /* 0x000fe20000400000 */
[----:B------:R-:W-:Y:S01]  /*1960*/  FADD R12, R12, 1 ;  /* 0x3f8000000c0c7421 */ /* 0x000fe20000000000 */
[----:B------:R-:W-:Y:S01]  /*1970*/  FMUL R5, R34, R5 ;  /* 0x0000000522057220 */ /* 0x000fe20000400000 */
[----:B------:R-:W-:Y:S01]  /*1980*/  FADD R8, R28, 1 ;  /* 0x3f8000001c087421 */ /* 0x000fe20000000000 */
[----:B------:R-:W-:Y:S01]  /*1990*/  FADD R10, R10, 1 ;  /* 0x3f8000000a0a7421 */ /* 0x000fe20000000000 */
[C---:B------:R-:W-:Y:S01]  /*19a0*/  FMUL R37, R34.reuse, R37 ;  /* 0x0000002522257220 */ /* 0x040fe20000400000 */
[----:B------:R-:W-:Y:S01]  /*19b0*/  FMUL R7, R34, R7 ;  /* 0x0000000722077220 */ /* 0x000fe20000400000 */
[----:B------:R-:W-:Y:S01]  /*19c0*/  FADD R14, R14, 1 ;  /* 0x3f8000000e0e7421 */ /* 0x000fe20000000000 */
[----:B------:R-:W-:Y:S01]  /*19d0*/  FMUL R9, R34, R9 ;  /* 0x0000000922097220 */ /* 0x000fe20000400000 */
[----:B------:R-:W-:Y:S01]  /*19e0*/  FADD R15, R24, 1 ;  /* 0x3f800000180f7421 */ /* 0x000fe20000000000 */
[----:B------:R-:W-:Y:S01]  /*19f0*/  FMUL R4, R4, R17 ;  /* 0x0000001104047220 */ /* 0x000fe20000400000 */
[----:B------:R-:W-:Y:S01]  /*1a00*/  FMUL R12, R5, R12 ;  /* 0x0000000c050c7220 */ /* 0x000fe20000400000 */
[----:B------:R-:W-:Y:S01]  /*1a10*/  FMUL R8, R37, R8 ;  /* 0x0000000825087220 */ /* 0x000fe20000400000 */
[----:B------:R-:W-:Y:S01]  /*1a20*/  FMUL R5, R7, R10 ;  /* 0x0000000a07057220 */ /* 0x000fe20000400000 */
[----:B------:R-:W-:Y:S01]  /*1a30*/  FMUL R9, R9, R14 ;  /* 0x0000000e09097220 */ /* 0x000fe20000400000 */
[----:B------:R-:W-:Y:S01]  /*1a40*/  FMUL R6, R6, R15 ;  /* 0x0000000f06067220 */ /* 0x000fe20000400000 */
[----:B------:R-:W-:-:S02]  /*1a50*/  MOV R10, 0x2 ;  /* 0x00000002000a7802 */ /* 0x000fc40000000f00 */
[----:B------:R-:W-:Y:S02]  /*1a60*/  F2FP.BF16.PACK_AB R7, R19, R4 ;  /* 0x000000041307723e */ /* 0x000fe400000010ff */
[----:B------:R-:W-:Y:S02]  /*1a70*/  F2FP.BF16.PACK_AB R4, R5, R8 ;  /* 0x000000080504723e */ /* 0x000fe400000010ff */
[----:B------:R-:W-:Y:S01]  /*1a80*/  F2FP.BF16.PACK_AB R5, R9, R12 ;  /* 0x0000000c0905723e */ /* 0x000fe200000010ff */
[----:B------:R-:W-:Y:S01]  /*1a90*/  IMAD.WIDE R8, R35, R10, c[0x0][0x180] ;  /* 0x0000600023087625 */ /* 0x000fe200078e020a */
[----:B------:R-:W-:Y:S02]  /*1aa0*/  F2FP.BF16.PACK_AB R6, R11, R6 ;  /* 0x000000060b06723e */ /* 0x000fe400000010ff */
[----:B------:R-:W-:-:S03]  /*1ab0*/  MOV R24, 0x800 ;  /* 0x0000080000187802 */ /* 0x000fc60000000f00 */
[----:B------:R0:W-:Y:S01]  /*1ac0*/  @P2 STG.E.128 [R8.64], R4 ;  /* 0x0000000408002986 */ /* 0x0001e2000c101d04 */
[----:B------:R-:W-:Y:S05]  /*1ad0*/  @P0 BRA `(.L_x_1) ;  /* 0xfffff73000000947 */ /* 0x000fea000383ffff */
[----:B------:R-:W-:Y:S05]  /*1ae0*/  EXIT ;  /* 0x000000000000794d */ /* 0x000fea0003800000 */
.L_x_2:
[----:B------:R-:W-:-:S00]  /*1af0*/  BRA `(.L_x_2) ;  /* 0xfffffff000007947 */ /* 0x000fc0000383ffff */
[----:B------:R-:W-:-:S00]  /*1b00*/  NOP ;  /* 0x0000000000007918 */ /* 0x000fc00000000000 */
[----:B------:R-:W-:-:S00]  /*1b10*/  NOP ;  /* 0x0000000000007918 */ /* 0x000fc00000000000 */
[----:B------:R-:W-:-:S00]  /*1b20*/  NOP ;  /* 0x0000000000007918 */ /* 0x000fc00000000000 */
[----:B------:R-:W-:-:S00]  /*1b30*/  NOP ;  /* 0x0000000000007918 */ /* 0x000fc00000000000 */
[----:B------:R-:W-:-:S00]  /*1b40*/  NOP ;  /* 0x0000000000007918 */ /* 0x000fc00000000000 */
[----:B------:R-:W-:-:S00]  /*1b50*/  NOP ;  /* 0x0000000000007918 */ /* 0x000fc00000000000 */
[----:B------:R-:W-:-:S00]  /*1b60*/  NOP ;  /* 0x0000000000007918 */ /* 0x000fc00000000000 */
[----:B------:R-:W-:-:S00]  /*1b70*/  NOP ;  /* 0x0000000000007918 */ /* 0x000fc00000000000 */
.L_x_3:


//--------------------- .nv.global.init           --------------------------
	.section	.nv.global.init,"aw",@progbits
.nv.global.init:
	.type		_$_str,@object
	.size		_$_str,(.L_0 - _$_str)
_$_str:
        /*0000*/ 	.byte	0x5f, 0x5f, 0x43, 0x55, 0x44, 0x41, 0x5f, 0x46, 0x54, 0x5a, 0x00
.L_0:


//--------------------- .nv.shared.triton__0d1d2d3d4d56de --------------------------
	.section	.nv.shared.triton__0d1d2d3d4d56de,"aw",@nobits
	.align	16
